	.headerflags	@"EF_CUDA_TEXMODE_UNIFIED EF_CUDA_64BIT_ADDRESS EF_CUDA_ACCELERATORS EF_CUDA_SM90 EF_CUDA_VIRTUAL_SM(EF_CUDA_SM90)"
	.elftype	@"ET_EXEC"


//--------------------- .nv.info                  --------------------------
	.section	.nv.info,"",@"SHT_CUDA_INFO"
	.align	4


	//----- nvinfo : EIATTR_REGCOUNT
	.align		4
        /*0000*/ 	.byte	0x04, 0x2f
        /*0002*/ 	.short	(.L_1 - .L_0)
	.align		4
.L_0:
        /*0004*/ 	.word	index@(triton_poi_fused_convolution_leaky_relu_leaky_relu_backward_8)
        /*0008*/ 	.word	0x00000010


	//----- nvinfo : EIATTR_MIN_STACK_SIZE
	.align		4
.L_1:
        /*000c*/ 	.byte	0x04, 0x12
        /*000e*/ 	.short	(.L_3 - .L_2)
	.align		4
.L_2:
        /*0010*/ 	.word	index@(triton_poi_fused_convolution_leaky_relu_leaky_relu_backward_8)
        /*0014*/ 	.word	0x00000000


	//----- nvinfo : EIATTR_FRAME_SIZE
	.align		4
.L_3:
        /*0018*/ 	.byte	0x04, 0x11
        /*001a*/ 	.short	(.L_5 - .L_4)
	.align		4
.L_4:
        /*001c*/ 	.word	index@(triton_poi_fused_convolution_leaky_relu_leaky_relu_backward_8)
        /*0020*/ 	.word	0x00000000


	//----- nvinfo : EIATTR_MIN_STACK_SIZE
	.align		4
.L_5:
        /*0024*/ 	.byte	0x04, 0x12
        /*0026*/ 	.short	(.L_7 - .L_6)
	.align		4
.L_6:
        /*0028*/ 	.word	index@(triton_poi_fused_convolution_leaky_relu_leaky_relu_backward_8)
        /*002c*/ 	.word	0x00000000
.L_7:


//--------------------- .nv.info.triton_poi_fused_convolution_leaky_relu_leaky_relu_backward_8 --------------------------
	.section	.nv.info.triton_poi_fused_convolution_leaky_relu_leaky_relu_backward_8,"",@"SHT_CUDA_INFO"
	.sectionflags	@""
	.align	4


	//----- nvinfo : EIATTR_CUDA_API_VERSION
	.align		4
        /*0000*/ 	.byte	0x04, 0x37
        /*0002*/ 	.short	(.L_9 - .L_8)
.L_8:
        /*0004*/ 	.word	0x0000007c


	//----- nvinfo : EIATTR_KPARAM_INFO
	.align		4
.L_9:
        /*0008*/ 	.byte	0x04, 0x17
        /*000a*/ 	.short	(.L_11 - .L_10)
.L_10:
        /*000c*/ 	.word	0x00000000
        /*0010*/ 	.short	0x0003
        /*0012*/ 	.short	0x0018
        /*0014*/ 	.byte	0x00, 0xf0, 0x11, 0x00


	//----- nvinfo : EIATTR_KPARAM_INFO
	.align		4
.L_11:
        /*0018*/ 	.byte	0x04, 0x17
        /*001a*/ 	.short	(.L_13 - .L_12)
.L_12:
        /*001c*/ 	.word	0x00000000
        /*0020*/ 	.short	0x0002
        /*0022*/ 	.short	0x0010
        /*0024*/ 	.byte	0x00, 0xf4, 0x21, 0x00


	//----- nvinfo : EIATTR_KPARAM_INFO
	.align		4
.L_13:
        /*0028*/ 	.byte	0x04, 0x17
        /*002a*/ 	.short	(.L_15 - .L_14)
.L_14:
        /*002c*/ 	.word	0x00000000
        /*0030*/ 	.short	0x0001
        /*0032*/ 	.short	0x0008
        /*0034*/ 	.byte	0x00, 0xf4, 0x21, 0x00


	//----- nvinfo : EIATTR_KPARAM_INFO
	.align		4
.L_15:
        /*0038*/ 	.byte	0x04, 0x17
        /*003a*/ 	.short	(.L_17 - .L_16)
.L_16:
        /*003c*/ 	.word	0x00000000
        /*0040*/ 	.short	0x0000
        /*0042*/ 	.short	0x0000
        /*0044*/ 	.byte	0x00, 0xf4, 0x21, 0x00


	//----- nvinfo : EIATTR_SPARSE_MMA_MASK
	.align		4
.L_17:
        /*0048*/ 	.byte	0x03, 0x50
        /*004a*/ 	.short	0x0000


	//----- nvinfo : EIATTR_MAXREG_COUNT
	.align		4
        /*004c*/ 	.byte	0x03, 0x1b
        /*004e*/ 	.short	0x00ff


	//----- nvinfo : EIATTR_EXIT_INSTR_OFFSETS
	.align		4
        /*0050*/ 	.byte	0x04, 0x1c
        /*0052*/ 	.short	(.L_19 - .L_18)


	//   ....[0]....
.L_18:
        /*0054*/ 	.word	0x00000470


	//----- nvinfo : EIATTR_REQNTID
	.align		4
.L_19:
        /*0058*/ 	.byte	0x04, 0x10
        /*005a*/ 	.short	(.L_21 - .L_20)
.L_20:
        /*005c*/ 	.word	0x00000080
        /*0060*/ 	.word	0x00000001
        /*0064*/ 	.word	0x00000001


	//----- nvinfo : EIATTR_CBANK_PARAM_SIZE
	.align		4
.L_21:
        /*0068*/ 	.byte	0x03, 0x19
        /*006a*/ 	.short	0x001c


	//----- nvinfo : EIATTR_PARAM_CBANK
	.align		4
        /*006c*/ 	.byte	0x04, 0x0a
        /*006e*/ 	.short	(.L_23 - .L_22)
	.align		4
.L_22:
        /*0070*/ 	.word	index@(.nv.constant0.triton_poi_fused_convolution_leaky_relu_leaky_relu_backward_8)
        /*0074*/ 	.short	0x0210
        /*0076*/ 	.short	0x001c


	//----- nvinfo : EIATTR_SW_WAR
	.align		4
.L_23:
        /*0078*/ 	.byte	0x04, 0x36
        /*007a*/ 	.short	(.L_25 - .L_24)
.L_24:
        /*007c*/ 	.word	0x00000008
.L_25:


//--------------------- .nv.callgraph             --------------------------
	.section	.nv.callgraph,"",@"SHT_CUDA_CALLGRAPH"
	.align	4
	.sectionentsize	8
	.align		4
        /*0000*/ 	.word	0x00000000
	.align		4
        /*0004*/ 	.word	0xffffffff
	.align		4
        /*0008*/ 	.word	0x00000000
	.align		4
        /*000c*/ 	.word	0xfffffffe
	.align		4
        /*0010*/ 	.word	0x00000000
	.align		4
        /*0014*/ 	.word	0xfffffffd
	.align		4
        /*0018*/ 	.word	0x00000000
	.align		4
        /*001c*/ 	.word	0xfffffffc


//--------------------- .text.triton_poi_fused_convolution_leaky_relu_leaky_relu_backward_8 --------------------------
	.section	.text.triton_poi_fused_convolution_leaky_relu_leaky_relu_backward_8,"ax",@progbits
	.align	128
        .global         triton_poi_fused_convolution_leaky_relu_leaky_relu_backward_8
        .type           triton_poi_fused_convolution_leaky_relu_leaky_relu_backward_8,@function
        .size           triton_poi_fused_convolution_leaky_relu_leaky_relu_backward_8,(.L_x_1 - triton_poi_fused_convolution_leaky_relu_leaky_relu_backward_8)
        .other          triton_poi_fused_convolution_leaky_relu_leaky_relu_backward_8,@"STO_CUDA_ENTRY STV_DEFAULT"
triton_poi_fused_convolution_leaky_relu_leaky_relu_backward_8:
.text.triton_poi_fused_convolution_leaky_relu_leaky_relu_backward_8:
[----:B------:R-:W-:Y:S01]  /*0000*/  LDC R1, c[0x0][0x28] ;  /* 0x00000a00ff017b82 */ /* 0x000fe20000000800 */
[----:B------:R-:W1:Y:S07]  /*0010*/  S2R R0, SR_TID.X ;  /* 0x0000000000007919 */ /* 0x000e6e0000002100 */
[----:B------:R-:W2:Y:S01]  /*0020*/  LDC.64 R12, c[0x0][0x218] ;  /* 0x00008600ff0c7b82 */ /* 0x000ea20000000a00 */
[----:B------:R-:W-:Y:S01]  /*0030*/  ULDC.64 UR4, c[0x0][0x208] ;  /* 0x0000820000047ab9 */ /* 0x000fe20000000a00 */
[----:B------:R-:W-:Y:S01]  /*0040*/  ULDC.64 UR6, c[0x0][0x220] ;  /* 0x0000880000067ab9 */ /* 0x000fe20000000a00 */
[----:B------:R-:W3:Y:S05]  /*0050*/  S2R R7, SR_CTAID.X ;  /* 0x0000000000077919 */ /* 0x000eea0000002500 */
[----:B------:R-:W4:Y:S01]  /*0060*/  LDC.64 R2, c[0x0][0x210] ;  /* 0x00008400ff027b82 */ /* 0x000f220000000a00 */
[----:B-1----:R-:W-:Y:S01]  /*0070*/  IMAD.SHL.U32 R0, R0, 0x8, RZ ;  /* 0x0000000800007824 */ /* 0x002fe200078e00ff */
[----:B---3--:R-:W-:-:S04]  /*0080*/  SHF.R.S32.HI R5, RZ, 0x15, R7 ;  /* 0x00000015ff057819 */ /* 0x008fc80000011407 */
[----:B------:R-:W-:Y:S02]  /*0090*/  LOP3.LUT R0, R0, 0x3f8, RZ, 0xc0, !PT ;  /* 0x000003f800007812 */ /* 0x000fe400078ec0ff */
[----:B------:R-:W-:-:S03]  /*00a0*/  SGXT R5, R5, 0x1 ;  /* 0x000000010505781a */ /* 0x000fc60000000200 */
[----:B------:R-:W-:-:S04]  /*00b0*/  IMAD R0, R7, 0x400, R0 ;  /* 0x0000040007007824 */ /* 0x000fc800078e0200 */
[----:B----4-:R-:W-:Y:S01]  /*00c0*/  IMAD.WIDE R2, R0, 0x4, R2 ;  /* 0x0000000400027825 */ /* 0x010fe200078e0202 */
[----:B------:R-:W-:-:S04]  /*00d0*/  LEA.HI R5, R5, R0, RZ, 0xc ;  /* 0x0000000005057211 */ /* 0x000fc800078f60ff */
[----:B------:R-:W-:Y:S01]  /*00e0*/  SHF.R.S32.HI R5, RZ, 0xc, R5 ;  /* 0x0000000cff057819 */ /* 0x000fe20000011405 */
[----:B------:R-:W3:Y:S03]  /*00f0*/  LDG.E.128 R8, desc[UR4][R2.64+0x10] ;  /* 0x0000100402087981 */ /* 0x000ee6000c1e1d00 */
[----:B------:R-:W-:-:S04]  /*0100*/  LEA.HI R4, R5, R5, RZ, 0x5 ;  /* 0x0000000505047211 */ /* 0x000fc800078f28ff */
[----:B------:R-:W-:-:S05]  /*0110*/  LOP3.LUT R4, R4, 0xffffffe0, RZ, 0xc0, !PT ;  /* 0xffffffe004047812 */ /* 0x000fca00078ec0ff */
[----:B------:R-:W-:-:S04]  /*0120*/  IMAD.IADD R5, R5, 0x1, -R4 ;  /* 0x0000000105057824 */ /* 0x000fc800078e0a04 */
[----:B--2---:R-:W-:Y:S02]  /*0130*/  IMAD.WIDE R12, R5, 0x4, R12 ;  /* 0x00000004050c7825 */ /* 0x004fe400078e020c */
[----:B------:R-:W2:Y:S04]  /*0140*/  LDG.E.128 R4, desc[UR4][R2.64] ;  /* 0x0000000402047981 */ /* 0x000ea8000c1e1d00 */
[----:B------:R-:W2:Y:S02]  /*0150*/  LDG.E.EL R12, desc[UR4][R12.64] ;  /* 0x000000040c0c7981 */ /* 0x000ea4000c2e1900 */
[CC--:B--2---:R-:W-:Y:S02]  /*0160*/  FSETP.GT.AND P3, PT, R5.reuse, -R12.reuse, PT ;  /* 0x8000000c0500720b */ /* 0x0c4fe40003f64000 */
[-C--:B------:R-:W-:Y:S01]  /*0170*/  FSETP.GT.AND P4, PT, R6, -R12.reuse, PT ;  /* 0x8000000c0600720b */ /* 0x080fe20003f84000 */
[--C-:B------:R-:W-:Y:S01]  /*0180*/  FADD R5, R5, R12.reuse ;  /* 0x0000000c05057221 */ /* 0x100fe20000000000 */
[-C--:B------:R-:W-:Y:S01]  /*0190*/  FSETP.GT.AND P0, PT, R4, -R12.reuse, PT ;  /* 0x8000000c0400720b */ /* 0x080fe20003f04000 */
[----:B------:R-:W-:Y:S01]  /*01a0*/  FADD R6, R6, R12 ;  /* 0x0000000c06067221 */ /* 0x000fe20000000000 */
[----:B------:R-:W-:-:S02]  /*01b0*/  FSETP.GT.AND P5, PT, R7, -R12, PT ;  /* 0x8000000c0700720b */ /* 0x000fc40003fa4000 */
[-C--:B---3--:R-:W-:Y:S02]  /*01c0*/  FSETP.GT.AND P1, PT, R10, -R12.reuse, PT ;  /* 0x8000000c0a00720b */ /* 0x088fe40003f24000 */
[----:B------:R-:W-:-:S03]  /*01d0*/  FSETP.GT.AND P2, PT, R11, -R12, PT ;  /* 0x8000000c0b00720b */ /* 0x000fc60003f44000 */
[----:B------:R-:W-:Y:S01]  /*01e0*/  @!P3 FMUL R5, R5, 0.10000000149011611938 ;  /* 0x3dcccccd0505b820 */ /* 0x000fe20000400000 */
[-C--:B------:R-:W-:Y:S01]  /*01f0*/  FSETP.GT.AND P3, PT, R9, -R12.reuse, PT ;  /* 0x8000000c0900720b */ /* 0x080fe20003f64000 */
[----:B------:R-:W-:Y:S01]  /*0200*/  @!P4 FMUL R6, R6, 0.10000000149011611938 ;  /* 0x3dcccccd0606c820 */ /* 0x000fe20000400000 */
[----:B------:R-:W-:Y:S01]  /*0210*/  FSETP.GT.AND P4, PT, R8, -R12, PT ;  /* 0x8000000c0800720b */ /* 0x000fe20003f84000 */
[--C-:B------:R-:W-:Y:S01]  /*0220*/  FADD R4, R4, R12.reuse ;  /* 0x0000000c04047221 */ /* 0x100fe20000000000 */
[--C-:B------:R-:W-:Y:S01]  /*0230*/  FADD R7, R7, R12.reuse ;  /* 0x0000000c07077221 */ /* 0x100fe20000000000 */
[--C-:B------:R-:W-:Y:S02]  /*0240*/  FADD R10, R10, R12.reuse ;  /* 0x0000000c0a0a7221 */ /* 0x100fe40000000000 */
[----:B------:R-:W-:Y:S01]  /*0250*/  @!P0 FMUL R4, R4, 0.10000000149011611938 ;  /* 0x3dcccccd04048820 */ /* 0x000fe20000400000 */
[--C-:B------:R-:W-:Y:S01]  /*0260*/  FADD R11, R11, R12.reuse ;  /* 0x0000000c0b0b7221 */ /* 0x100fe20000000000 */
[--C-:B------:R-:W-:Y:S01]  /*0270*/  FADD R9, R9, R12.reuse ;  /* 0x0000000c09097221 */ /* 0x100fe20000000000 */
[----:B------:R-:W-:Y:S01]  /*0280*/  FADD R8, R8, R12 ;  /* 0x0000000c08087221 */ /* 0x000fe20000000000 */
[----:B------:R-:W-:Y:S01]  /*0290*/  @!P5 FMUL R7, R7, 0.10000000149011611938 ;  /* 0x3dcccccd0707d820 */ /* 0x000fe20000400000 */
[----:B------:R-:W-:Y:S01]  /*02a0*/  FSETP.GT.AND P0, PT, R4, RZ, PT ;  /* 0x000000ff0400720b */ /* 0x000fe20003f04000 */
[----:B------:R-:W-:Y:S01]  /*02b0*/  @!P1 FMUL R10, R10, 0.10000000149011611938 ;  /* 0x3dcccccd0a0a9820 */ /* 0x000fe20000400000 */
[----:B------:R-:W-:Y:S01]  /*02c0*/  FSETP.GT.AND P5, PT, R5, RZ, PT ;  /* 0x000000ff0500720b */ /* 0x000fe20003fa4000 */
[----:B------:R-:W-:Y:S01]  /*02d0*/  @!P2 FMUL R11, R11, 0.10000000149011611938 ;  /* 0x3dcccccd0b0ba820 */ /* 0x000fe20000400000 */
[----:B------:R-:W-:Y:S01]  /*02e0*/  @!P3 FMUL R9, R9, 0.10000000149011611938 ;  /* 0x3dcccccd0909b820 */ /* 0x000fe20000400000 */
[----:B------:R-:W-:Y:S01]  /*02f0*/  @!P4 FMUL R8, R8, 0.10000000149011611938 ;  /* 0x3dcccccd0808c820 */ /* 0x000fe20000400000 */
[----:B------:R-:W-:-:S02]  /*0300*/  SEL R2, RZ, 0x1, !P0 ;  /* 0x00000001ff027807 */ /* 0x000fc40004000000 */
[----:B------:R-:W-:Y:S02]  /*0310*/  SEL R3, RZ, 0x1, !P5 ;  /* 0x00000001ff037807 */ /* 0x000fe40006800000 */
[----:B------:R-:W-:Y:S02]  /*0320*/  FSETP.GT.AND P0, PT, R6, RZ, PT ;  /* 0x000000ff0600720b */ /* 0x000fe40003f04000 */
[----:B------:R-:W-:Y:S02]  /*0330*/  FSETP.GT.AND P6, PT, R7, RZ, PT ;  /* 0x000000ff0700720b */ /* 0x000fe40003fc4000 */
[----:B------:R-:W-:Y:S02]  /*0340*/  FSETP.GT.AND P2, PT, R10, RZ, PT ;  /* 0x000000ff0a00720b */ /* 0x000fe40003f44000 */
[----:B------:R-:W-:Y:S02]  /*0350*/  FSETP.GT.AND P1, PT, R11, RZ, PT ;  /* 0x000000ff0b00720b */ /* 0x000fe40003f24000 */
[----:B------:R-:W-:-:S02]  /*0360*/  FSETP.GT.AND P3, PT, R9, RZ, PT ;  /* 0x000000ff0900720b */ /* 0x000fc40003f64000 */
[----:B------:R-:W-:Y:S02]  /*0370*/  FSETP.GT.AND P4, PT, R8, RZ, PT ;  /* 0x000000ff0800720b */ /* 0x000fe40003f84000 */
[----:B------:R-:W-:Y:S02]  /*0380*/  PRMT R4, R2, 0x3340, R3 ;  /* 0x0000334002047816 */ /* 0x000fe40000000003 */
[----:B------:R-:W-:Y:S02]  /*0390*/  SEL R2, RZ, 0x1, !P0 ;  /* 0x00000001ff027807 */ /* 0x000fe40004000000 */
[----:B------:R-:W-:Y:S02]  /*03a0*/  SEL R3, RZ, 0x1, !P6 ;  /* 0x00000001ff037807 */ /* 0x000fe40007000000 */
[----:B------:R-:W-:Y:S02]  /*03b0*/  SEL R8, RZ, 0x1, !P2 ;  /* 0x00000001ff087807 */ /* 0x000fe40005000000 */
[----:B------:R-:W-:-:S02]  /*03c0*/  SEL R9, RZ, 0x1, !P1 ;  /* 0x00000001ff097807 */ /* 0x000fc40004800000 */
[----:B------:R-:W-:Y:S02]  /*03d0*/  SEL R7, RZ, 0x1, !P3 ;  /* 0x00000001ff077807 */ /* 0x000fe40005800000 */
[----:B------:R-:W-:Y:S02]  /*03e0*/  SEL R6, RZ, 0x1, !P4 ;  /* 0x00000001ff067807 */ /* 0x000fe40006000000 */
[----:B------:R-:W-:Y:S02]  /*03f0*/  PRMT R5, R2, 0x3340, R3 ;  /* 0x0000334002057816 */ /* 0x000fe40000000003 */
[----:B------:R-:W-:Y:S02]  /*0400*/  IADD3 R2, P0, R0, UR6, RZ ;  /* 0x0000000600027c10 */ /* 0x000fe4000ff1e0ff */
[----:B------:R-:W-:Y:S02]  /*0410*/  PRMT R9, R8, 0x3340, R9 ;  /* 0x0000334008097816 */ /* 0x000fe40000000009 */
[----:B------:R-:W-:-:S02]  /*0420*/  PRMT R6, R6, 0x3340, R7 ;  /* 0x0000334006067816 */ /* 0x000fc40000000007 */
[----:B------:R-:W-:Y:S02]  /*0430*/  PRMT R4, R4, 0x5410, R5 ;  /* 0x0000541004047816 */ /* 0x000fe40000000005 */
[----:B------:R-:W-:Y:S02]  /*0440*/  LEA.HI.X.SX32 R3, R0, UR7, 0x1, P0 ;  /* 0x0000000700037c11 */ /* 0x000fe400080f0eff */
[----:B------:R-:W-:-:S05]  /*0450*/  PRMT R5, R6, 0x5410, R9 ;  /* 0x0000541006057816 */ /* 0x000fca0000000009 */
[----:B------:R-:W-:Y:S01]  /*0460*/  STG.E.64 desc[UR4][R2.64], R4 ;  /* 0x0000000402007986 */ /* 0x000fe2000c101b04 */
[----:B------:R-:W-:Y:S05]  /*0470*/  EXIT ;  /* 0x000000000000794d */ /* 0x000fea0003800000 */
.L_x_0:
[----:B------:R-:W-:-:S00]  /*0480*/  BRA `(.L_x_0) ;  /* 0xfffffffc00fc7947 */ /* 0x000fc0000383ffff */
[----:B------:R-:W-:-:S00]  /*0490*/  NOP ;  /* 0x0000000000007918 */ /* 0x000fc00000000000 */
        /* <DEDUP_REMOVED lines=14> */
.L_x_1:


//--------------------- .nv.constant0.triton_poi_fused_convolution_leaky_relu_leaky_relu_backward_8 --------------------------
	.section	.nv.constant0.triton_poi_fused_convolution_leaky_relu_leaky_relu_backward_8,"a",@progbits
	.sectionflags	@""
	.align	4
.nv.constant0.triton_poi_fused_convolution_leaky_relu_leaky_relu_backward_8:
	.zero		556
